//
// Generated by NVIDIA NVVM Compiler
//
// Compiler Build ID: CL-36424714
// Cuda compilation tools, release 13.0, V13.0.88
// Based on NVVM 20.0.0
//

.version 9.0
.target sm_100
.address_size 64

	// .globl	_Z15mat_sum_2DBlockPfS_S_

.visible .entry _Z15mat_sum_2DBlockPfS_S_(
	.param .u64 .ptr .align 1 _Z15mat_sum_2DBlockPfS_S__param_0,
	.param .u64 .ptr .align 1 _Z15mat_sum_2DBlockPfS_S__param_1,
	.param .u64 .ptr .align 1 _Z15mat_sum_2DBlockPfS_S__param_2
)
{
	.reg .pred 	%p<4>;
	.reg .b32 	%r<10>;
	.reg .b32 	%f<4>;
	.reg .b64 	%rd<11>;

	ld.param.u64 	%rd1, [_Z15mat_sum_2DBlockPfS_S__param_0];
	ld.param.u64 	%rd2, [_Z15mat_sum_2DBlockPfS_S__param_1];
	ld.param.u64 	%rd3, [_Z15mat_sum_2DBlockPfS_S__param_2];
	mov.u32 	%r3, %ctaid.y;
	mov.u32 	%r4, %ntid.y;
	mov.u32 	%r5, %tid.y;
	mad.lo.s32 	%r1, %r3, %r4, %r5;
	mov.u32 	%r6, %ctaid.x;
	mov.u32 	%r7, %ntid.x;
	mov.u32 	%r8, %tid.x;
	mad.lo.s32 	%r2, %r6, %r7, %r8;
	setp.gt.u32 	%p1, %r1, 19;
	setp.gt.s32 	%p2, %r2, 19;
	or.pred  	%p3, %p1, %p2;
	@%p3 bra 	$L__BB0_2;
	cvta.to.global.u64 	%rd4, %rd1;
	cvta.to.global.u64 	%rd5, %rd2;
	cvta.to.global.u64 	%rd6, %rd3;
	mad.lo.s32 	%r9, %r1, 20, %r2;
	mul.wide.s32 	%rd7, %r9, 4;
	add.s64 	%rd8, %rd4, %rd7;
	ld.global.f32 	%f1, [%rd8];
	add.s64 	%rd9, %rd5, %rd7;
	ld.global.f32 	%f2, [%rd9];
	add.f32 	%f3, %f1, %f2;
	add.s64 	%rd10, %rd6, %rd7;
	st.global.f32 	[%rd10], %f3;
$L__BB0_2:
	ret;

}
	// .globl	_Z15mat_sum_1DBlockPfS_S_
.visible .entry _Z15mat_sum_1DBlockPfS_S_(
	.param .u64 .ptr .align 1 _Z15mat_sum_1DBlockPfS_S__param_0,
	.param .u64 .ptr .align 1 _Z15mat_sum_1DBlockPfS_S__param_1,
	.param .u64 .ptr .align 1 _Z15mat_sum_1DBlockPfS_S__param_2
)
{
	.reg .pred 	%p<2>;
	.reg .b32 	%r<5>;
	.reg .b32 	%f<4>;
	.reg .b64 	%rd<11>;

	ld.param.u64 	%rd1, [_Z15mat_sum_1DBlockPfS_S__param_0];
	ld.param.u64 	%rd2, [_Z15mat_sum_1DBlockPfS_S__param_1];
	ld.param.u64 	%rd3, [_Z15mat_sum_1DBlockPfS_S__param_2];
	mov.u32 	%r2, %ctaid.x;
	mov.u32 	%r3, %ntid.x;
	mov.u32 	%r4, %tid.x;
	mad.lo.s32 	%r1, %r2, %r3, %r4;
	setp.gt.s32 	%p1, %r1, 399;
	@%p1 bra 	$L__BB1_2;
	cvta.to.global.u64 	%rd4, %rd1;
	cvta.to.global.u64 	%rd5, %rd2;
	cvta.to.global.u64 	%rd6, %rd3;
	mul.wide.s32 	%rd7, %r1, 4;
	add.s64 	%rd8, %rd4, %rd7;
	ld.global.f32 	%f1, [%rd8];
	add.s64 	%rd9, %rd5, %rd7;
	ld.global.f32 	%f2, [%rd9];
	add.f32 	%f3, %f1, %f2;
	add.s64 	%rd10, %rd6, %rd7;
	st.global.f32 	[%rd10], %f3;
$L__BB1_2:
	ret;

}


// ===== COMPILED SASS (sm_100) =====

	.target	sm_100

	.elftype	@"ET_EXEC"


//--------------------- .note.nv.tkinfo           --------------------------
	.section	.note.nv.tkinfo,"",@"SHT_NOTE"
	.sectionflags	@"SHF_NOTE_NV_TKINFO"
	.tkinfo
        /*0018*/ 	.word	0x00000002
        /*0030*/ 	.string	""
        /*0030*/ 	.string	"ptxas"
        /*0030*/ 	.string	"Cuda compilation tools, release 13.0, V13.0.88"
        /*0030*/ 	.string	"Build cuda_13.0.r13.0/compiler.36424714_0"
        /*0030*/ 	.string	"-arch sm_100 -m 64 "



//--------------------- .note.nv.cuinfo           --------------------------
	.section	.note.nv.cuinfo,"",@"SHT_NOTE"
	.sectionflags	@"SHF_NOTE_NV_CUINFO"
        /*0018*/ 	.short	0x0002
        /*001a*/ 	.short	0x0064
        /*001c*/ 	.short	0x0082
	.zero		2


//--------------------- .nv.info                  --------------------------
	.section	.nv.info,"",@"SHT_CUDA_INFO"
	.align	4


	//----- nvinfo : EIATTR_REGCOUNT
	.align		4
        /*0000*/ 	.byte	0x04, 0x2f
        /*0002*/ 	.short	(.L_1 - .L_0)
	.align		4
.L_0:
        /*0004*/ 	.word	index@(_Z15mat_sum_2DBlockPfS_S_)
        /*0008*/ 	.word	0x0000000c


	//----- nvinfo : EIATTR_FRAME_SIZE
	.align		4
.L_1:
        /*000c*/ 	.byte	0x04, 0x11
        /*000e*/ 	.short	(.L_3 - .L_2)
	.align		4
.L_2:
        /*0010*/ 	.word	index@(_Z15mat_sum_2DBlockPfS_S_)
        /*0014*/ 	.word	0x00000000


	//----- nvinfo : EIATTR_REGCOUNT
	.align		4
.L_3:
        /*0018*/ 	.byte	0x04, 0x2f
        /*001a*/ 	.short	(.L_5 - .L_4)
	.align		4
.L_4:
        /*001c*/ 	.word	index@(_Z15mat_sum_1DBlockPfS_S_)
        /*0020*/ 	.word	0x0000000c


	//----- nvinfo : EIATTR_FRAME_SIZE
	.align		4
.L_5:
        /*0024*/ 	.byte	0x04, 0x11
        /*0026*/ 	.short	(.L_7 - .L_6)
	.align		4
.L_6:
        /*0028*/ 	.word	index@(_Z15mat_sum_1DBlockPfS_S_)
        /*002c*/ 	.word	0x00000000


	//----- nvinfo : EIATTR_MIN_STACK_SIZE
	.align		4
.L_7:
        /*0030*/ 	.byte	0x04, 0x12
        /*0032*/ 	.short	(.L_9 - .L_8)
	.align		4
.L_8:
        /*0034*/ 	.word	index@(_Z15mat_sum_1DBlockPfS_S_)
        /*0038*/ 	.word	0x00000000


	//----- nvinfo : EIATTR_MIN_STACK_SIZE
	.align		4
.L_9:
        /*003c*/ 	.byte	0x04, 0x12
        /*003e*/ 	.short	(.L_11 - .L_10)
	.align		4
.L_10:
        /*0040*/ 	.word	index@(_Z15mat_sum_2DBlockPfS_S_)
        /*0044*/ 	.word	0x00000000
.L_11:


//--------------------- .nv.compat                --------------------------
	.section	.nv.compat,"",@"SHT_CUDA_COMPAT_INFO"
	.align	4
        /*0000*/ 	.byte	0x02, 0x09, 0x00, 0x00, 0x02, 0x02, 0x01, 0x00, 0x02, 0x05, 0x05, 0x00, 0x03, 0x07, 0x01, 0x01
        /*0010*/ 	.byte	0x02, 0x03, 0x00, 0x00, 0x02, 0x06, 0x01, 0x00, 0x04, 0x0b, 0x08, 0x00, 0x09, 0x00, 0x00, 0x00
        /*0020*/ 	.byte	0x00, 0x00, 0x00, 0x00


//--------------------- .nv.info._Z15mat_sum_1DBlockPfS_S_ --------------------------
	.section	.nv.info._Z15mat_sum_1DBlockPfS_S_,"",@"SHT_CUDA_INFO"
	.sectionflags	@""
	.align	4


	//----- nvinfo : EIATTR_CUDA_API_VERSION
	.align		4
        /*0000*/ 	.byte	0x04, 0x37
        /*0002*/ 	.short	(.L_13 - .L_12)
.L_12:
        /*0004*/ 	.word	0x00000082


	//----- nvinfo : EIATTR_KPARAM_INFO
	.align		4
.L_13:
        /*0008*/ 	.byte	0x04, 0x17
        /*000a*/ 	.short	(.L_15 - .L_14)
.L_14:
        /*000c*/ 	.word	0x00000000
        /*0010*/ 	.short	0x0002
        /*0012*/ 	.short	0x0010
        /*0014*/ 	.byte	0x00, 0xf5, 0x21, 0x00


	//----- nvinfo : EIATTR_KPARAM_INFO
	.align		4
.L_15:
        /*0018*/ 	.byte	0x04, 0x17
        /*001a*/ 	.short	(.L_17 - .L_16)
.L_16:
        /*001c*/ 	.word	0x00000000
        /*0020*/ 	.short	0x0001
        /*0022*/ 	.short	0x0008
        /*0024*/ 	.byte	0x00, 0xf5, 0x21, 0x00


	//----- nvinfo : EIATTR_KPARAM_INFO
	.align		4
.L_17:
        /*0028*/ 	.byte	0x04, 0x17
        /*002a*/ 	.short	(.L_19 - .L_18)
.L_18:
        /*002c*/ 	.word	0x00000000
        /*0030*/ 	.short	0x0000
        /*0032*/ 	.short	0x0000
        /*0034*/ 	.byte	0x00, 0xf5, 0x21, 0x00


	//----- nvinfo : EIATTR_SPARSE_MMA_MASK
	.align		4
.L_19:
        /*0038*/ 	.byte	0x03, 0x50
        /*003a*/ 	.short	0x0000


	//----- nvinfo : EIATTR_MAXREG_COUNT
	.align		4
        /*003c*/ 	.byte	0x03, 0x1b
        /*003e*/ 	.short	0x00ff


	//----- nvinfo : EIATTR_MERCURY_ISA_VERSION
	.align		4
        /*0040*/ 	.byte	0x03, 0x5f
        /*0042*/ 	.short	0x0101


	//----- nvinfo : EIATTR_VRC_CTA_INIT_COUNT
	.align		4
        /*0044*/ 	.byte	0x02, 0x4a
	.zero		1
	.zero		1


	//----- nvinfo : EIATTR_EXIT_INSTR_OFFSETS
	.align		4
        /*0048*/ 	.byte	0x04, 0x1c
        /*004a*/ 	.short	(.L_21 - .L_20)


	//   ....[0]....
.L_20:
        /*004c*/ 	.word	0x00000060


	//   ....[1]....
        /*0050*/ 	.word	0x00000120


	//----- nvinfo : EIATTR_CBANK_PARAM_SIZE
	.align		4
.L_21:
        /*0054*/ 	.byte	0x03, 0x19
        /*0056*/ 	.short	0x0018


	//----- nvinfo : EIATTR_PARAM_CBANK
	.align		4
        /*0058*/ 	.byte	0x04, 0x0a
        /*005a*/ 	.short	(.L_23 - .L_22)
	.align		4
.L_22:
        /*005c*/ 	.word	index@(.nv.constant0._Z15mat_sum_1DBlockPfS_S_)
        /*0060*/ 	.short	0x0380
        /*0062*/ 	.short	0x0018


	//----- nvinfo : EIATTR_SW_WAR
	.align		4
.L_23:
        /*0064*/ 	.byte	0x04, 0x36
        /*0066*/ 	.short	(.L_25 - .L_24)
.L_24:
        /*0068*/ 	.word	0x00000008
.L_25:


//--------------------- .nv.info._Z15mat_sum_2DBlockPfS_S_ --------------------------
	.section	.nv.info._Z15mat_sum_2DBlockPfS_S_,"",@"SHT_CUDA_INFO"
	.sectionflags	@""
	.align	4


	//----- nvinfo : EIATTR_CUDA_API_VERSION
	.align		4
        /*0000*/ 	.byte	0x04, 0x37
        /*0002*/ 	.short	(.L_27 - .L_26)
.L_26:
        /*0004*/ 	.word	0x00000082


	//----- nvinfo : EIATTR_KPARAM_INFO
	.align		4
.L_27:
        /*0008*/ 	.byte	0x04, 0x17
        /*000a*/ 	.short	(.L_29 - .L_28)
.L_28:
        /*000c*/ 	.word	0x00000000
        /*0010*/ 	.short	0x0002
        /*0012*/ 	.short	0x0010
        /*0014*/ 	.byte	0x00, 0xf5, 0x21, 0x00


	//----- nvinfo : EIATTR_KPARAM_INFO
	.align		4
.L_29:
        /*0018*/ 	.byte	0x04, 0x17
        /*001a*/ 	.short	(.L_31 - .L_30)
.L_30:
        /*001c*/ 	.word	0x00000000
        /*0020*/ 	.short	0x0001
        /*0022*/ 	.short	0x0008
        /*0024*/ 	.byte	0x00, 0xf5, 0x21, 0x00


	//----- nvinfo : EIATTR_KPARAM_INFO
	.align		4
.L_31:
        /*0028*/ 	.byte	0x04, 0x17
        /*002a*/ 	.short	(.L_33 - .L_32)
.L_32:
        /*002c*/ 	.word	0x00000000
        /*0030*/ 	.short	0x0000
        /*0032*/ 	.short	0x0000
        /*0034*/ 	.byte	0x00, 0xf5, 0x21, 0x00


	//----- nvinfo : EIATTR_SPARSE_MMA_MASK
	.align		4
.L_33:
        /*0038*/ 	.byte	0x03, 0x50
        /*003a*/ 	.short	0x0000


	//----- nvinfo : EIATTR_MAXREG_COUNT
	.align		4
        /*003c*/ 	.byte	0x03, 0x1b
        /*003e*/ 	.short	0x00ff


	//----- nvinfo : EIATTR_MERCURY_ISA_VERSION
	.align		4
        /*0040*/ 	.byte	0x03, 0x5f
        /*0042*/ 	.short	0x0101


	//----- nvinfo : EIATTR_VRC_CTA_INIT_COUNT
	.align		4
        /*0044*/ 	.byte	0x02, 0x4a
	.zero		1
	.zero		1


	//----- nvinfo : EIATTR_EXIT_INSTR_OFFSETS
	.align		4
        /*0048*/ 	.byte	0x04, 0x1c
        /*004a*/ 	.short	(.L_35 - .L_34)


	//   ....[0]....
.L_34:
        /*004c*/ 	.word	0x000000b0


	//   ....[1]....
        /*0050*/ 	.word	0x00000180


	//----- nvinfo : EIATTR_CBANK_PARAM_SIZE
	.align		4
.L_35:
        /*0054*/ 	.byte	0x03, 0x19
        /*0056*/ 	.short	0x0018


	//----- nvinfo : EIATTR_PARAM_CBANK
	.align		4
        /*0058*/ 	.byte	0x04, 0x0a
        /*005a*/ 	.short	(.L_37 - .L_36)
	.align		4
.L_36:
        /*005c*/ 	.word	index@(.nv.constant0._Z15mat_sum_2DBlockPfS_S_)
        /*0060*/ 	.short	0x0380
        /*0062*/ 	.short	0x0018


	//----- nvinfo : EIATTR_SW_WAR
	.align		4
.L_37:
        /*0064*/ 	.byte	0x04, 0x36
        /*0066*/ 	.short	(.L_39 - .L_38)
.L_38:
        /*0068*/ 	.word	0x00000008
.L_39:


//--------------------- .nv.callgraph             --------------------------
	.section	.nv.callgraph,"",@"SHT_CUDA_CALLGRAPH"
	.align	4
	.sectionentsize	8
	.align		4
        /*0000*/ 	.word	0x00000000
	.align		4
        /*0004*/ 	.word	0xffffffff
	.align		4
        /*0008*/ 	.word	0x00000000
	.align		4
        /*000c*/ 	.word	0xfffffffe
	.align		4
        /*0010*/ 	.word	0x00000000
	.align		4
        /*0014*/ 	.word	0xfffffffd
	.align		4
        /*0018*/ 	.word	0x00000000
	.align		4
        /*001c*/ 	.word	0xfffffffc


//--------------------- .text._Z15mat_sum_1DBlockPfS_S_ --------------------------
	.section	.text._Z15mat_sum_1DBlockPfS_S_,"ax",@progbits
	.align	128
        .global         _Z15mat_sum_1DBlockPfS_S_
        .type           _Z15mat_sum_1DBlockPfS_S_,@function
        .size           _Z15mat_sum_1DBlockPfS_S_,(.L_x_2 - _Z15mat_sum_1DBlockPfS_S_)
        .other          _Z15mat_sum_1DBlockPfS_S_,@"STO_CUDA_ENTRY STV_DEFAULT"
_Z15mat_sum_1DBlockPfS_S_:
.text._Z15mat_sum_1DBlockPfS_S_:
[----:B------:R-:W-:Y:S01]  /*0000*/  LDC R1, c[0x0][0x37c] ;  /* 0x0000df00ff017b82 */ /* 0x000fe20000000800 */
[----:B------:R-:W0:Y:S07]  /*0010*/  S2R R0, SR_TID.X ;  /* 0x0000000000007919 */ /* 0x000e2e0000002100 */
[----:B------:R-:W0:Y:S08]  /*0020*/  S2UR UR4, SR_CTAID.X ;  /* 0x00000000000479c3 */ /* 0x000e300000002500 */
[----:B------:R-:W0:Y:S02]  /*0030*/  LDC R9, c[0x0][0x360] ;  /* 0x0000d800ff097b82 */ /* 0x000e240000000800 */
[----:B0-----:R-:W-:-:S05]  /*0040*/  IMAD R9, R9, UR4, R0 ;  /* 0x0000000409097c24 */ /* 0x001fca000f8e0200 */
[----:B------:R-:W-:-:S13]  /*0050*/  ISETP.GT.AND P0, PT, R9, 0x18f, PT ;  /* 0x0000018f0900780c */ /* 0x000fda0003f04270 */
[----:B------:R-:W-:Y:S05]  /*0060*/  @P0 EXIT ;  /* 0x000000000000094d */ /* 0x000fea0003800000 */
[----:B------:R-:W0:Y:S01]  /*0070*/  LDC.64 R2, c[0x0][0x380] ;  /* 0x0000e000ff027b82 */ /* 0x000e220000000a00 */
[----:B------:R-:W1:Y:S07]  /*0080*/  LDCU.64 UR4, c[0x0][0x358] ;  /* 0x00006b00ff0477ac */ /* 0x000e6e0008000a00 */
[----:B------:R-:W2:Y:S08]  /*0090*/  LDC.64 R4, c[0x0][0x388] ;  /* 0x0000e200ff047b82 */ /* 0x000eb00000000a00 */
[----:B------:R-:W3:Y:S01]  /*00a0*/  LDC.64 R6, c[0x0][0x390] ;  /* 0x0000e400ff067b82 */ /* 0x000ee20000000a00 */
[----:B0-----:R-:W-:-:S06]  /*00b0*/  IMAD.WIDE R2, R9, 0x4, R2 ;  /* 0x0000000409027825 */ /* 0x001fcc00078e0202 */
[----:B-1----:R-:W4:Y:S01]  /*00c0*/  LDG.E R2, desc[UR4][R2.64] ;  /* 0x0000000402027981 */ /* 0x002f22000c1e1900 */
[----:B--2---:R-:W-:-:S06]  /*00d0*/  IMAD.WIDE R4, R9, 0x4, R4 ;  /* 0x0000000409047825 */ /* 0x004fcc00078e0204 */
[----:B------:R-:W4:Y:S01]  /*00e0*/  LDG.E R5, desc[UR4][R4.64] ;  /* 0x0000000404057981 */ /* 0x000f22000c1e1900 */
[----:B---3--:R-:W-:-:S04]  /*00f0*/  IMAD.WIDE R6, R9, 0x4, R6 ;  /* 0x0000000409067825 */ /* 0x008fc800078e0206 */
[----:B----4-:R-:W-:-:S05]  /*0100*/  FADD R9, R2, R5 ;  /* 0x0000000502097221 */ /* 0x010fca0000000000 */
[----:B------:R-:W-:Y:S01]  /*0110*/  STG.E desc[UR4][R6.64], R9 ;  /* 0x0000000906007986 */ /* 0x000fe2000c101904 */
[----:B------:R-:W-:Y:S05]  /*0120*/  EXIT ;  /* 0x000000000000794d */ /* 0x000fea0003800000 */
.L_x_0:
[----:B------:R-:W-:-:S00]  /*0130*/  BRA `(.L_x_0) ;  /* 0xfffffffc00fc7947 */ /* 0x000fc0000383ffff */
[----:B------:R-:W-:-:S00]  /*0140*/  NOP ;  /* 0x0000000000007918 */ /* 0x000fc00000000000 */
        /* <DEDUP_REMOVED lines=11> */
.L_x_2:


//--------------------- .text._Z15mat_sum_2DBlockPfS_S_ --------------------------
	.section	.text._Z15mat_sum_2DBlockPfS_S_,"ax",@progbits
	.align	128
        .global         _Z15mat_sum_2DBlockPfS_S_
        .type           _Z15mat_sum_2DBlockPfS_S_,@function
        .size           _Z15mat_sum_2DBlockPfS_S_,(.L_x_3 - _Z15mat_sum_2DBlockPfS_S_)
        .other          _Z15mat_sum_2DBlockPfS_S_,@"STO_CUDA_ENTRY STV_DEFAULT"
_Z15mat_sum_2DBlockPfS_S_:
.text._Z15mat_sum_2DBlockPfS_S_:
[----:B------:R-:W-:Y:S01]  /*0000*/  LDC R1, c[0x0][0x37c] ;  /* 0x0000df00ff017b82 */ /* 0x000fe20000000800 */
[----:B------:R-:W0:Y:S07]  /*0010*/  S2R R2, SR_TID.X ;  /* 0x0000000000027919 */ /* 0x000e2e0000002100 */
[----:B------:R-:W1:Y:S01]  /*0020*/  LDC R0, c[0x0][0x364] ;  /* 0x0000d900ff007b82 */ /* 0x000e620000000800 */
[----:B------:R-:W1:Y:S07]  /*0030*/  S2R R3, SR_TID.Y ;  /* 0x0000000000037919 */ /* 0x000e6e0000002200 */
[----:B------:R-:W0:Y:S08]  /*0040*/  S2UR UR5, SR_CTAID.X ;  /* 0x00000000000579c3 */ /* 0x000e300000002500 */
[----:B------:R-:W0:Y:S08]  /*0050*/  LDC R7, c[0x0][0x360] ;  /* 0x0000d800ff077b82 */ /* 0x000e300000000800 */
[----:B------:R-:W1:Y:S01]  /*0060*/  S2UR UR4, SR_CTAID.Y ;  /* 0x00000000000479c3 */ /* 0x000e620000002600 */
[----:B0-----:R-:W-:-:S05]  /*0070*/  IMAD R7, R7, UR5, R2 ;  /* 0x0000000507077c24 */ /* 0x001fca000f8e0202 */
[----:B------:R-:W-:Y:S01]  /*0080*/  ISETP.GT.AND P0, PT, R7, 0x13, PT ;  /* 0x000000130700780c */ /* 0x000fe20003f04270 */
[----:B-1----:R-:W-:-:S05]  /*0090*/  IMAD R0, R0, UR4, R3 ;  /* 0x0000000400007c24 */ /* 0x002fca000f8e0203 */
[----:B------:R-:W-:-:S13]  /*00a0*/  ISETP.GT.U32.OR P0, PT, R0, 0x13, P0 ;  /* 0x000000130000780c */ /* 0x000fda0000704470 */
[----:B------:R-:W-:Y:S05]  /*00b0*/  @P0 EXIT ;  /* 0x000000000000094d */ /* 0x000fea0003800000 */
[----:B------:R-:W0:Y:S01]  /*00c0*/  LDC.64 R2, c[0x0][0x380] ;  /* 0x0000e000ff027b82 */ /* 0x000e220000000a00 */
[----:B------:R-:W1:Y:S01]  /*00d0*/  LDCU.64 UR4, c[0x0][0x358] ;  /* 0x00006b00ff0477ac */ /* 0x000e620008000a00 */
[----:B------:R-:W-:-:S06]  /*00e0*/  IMAD R9, R0, 0x14, R7 ;  /* 0x0000001400097824 */ /* 0x000fcc00078e0207 */
        /* <DEDUP_REMOVED lines=10> */
.L_x_1:
        /* <DEDUP_REMOVED lines=15> */
.L_x_3:


//--------------------- .nv.shared.reserved.0     --------------------------
	.section	.nv.shared.reserved.0,"aw",@nobits
	.weak		__nv_reservedSMEM_offset_0_alias
	.size		__nv_reservedSMEM_offset_0_alias, 0, 64
	.other		__nv_reservedSMEM_offset_0_alias,@"STO_CUDA_RESERVED_SHARED STV_DEFAULT"
__nv_reservedSMEM_offset_0_alias:
	.zero		0
	.zero		64


//--------------------- .nv.constant0._Z15mat_sum_1DBlockPfS_S_ --------------------------
	.section	.nv.constant0._Z15mat_sum_1DBlockPfS_S_,"a",@progbits
	.sectionflags	@""
	.align	4
.nv.constant0._Z15mat_sum_1DBlockPfS_S_:
	.zero		920


//--------------------- .nv.constant0._Z15mat_sum_2DBlockPfS_S_ --------------------------
	.section	.nv.constant0._Z15mat_sum_2DBlockPfS_S_,"a",@progbits
	.sectionflags	@""
	.align	4
.nv.constant0._Z15mat_sum_2DBlockPfS_S_:
	.zero		920


//--------------------- SYMBOLS --------------------------

	.type		.nv.reservedSmem.offset0,@object
	.size		.nv.reservedSmem.offset0,0x4
